	.headerflags	@"EF_CUDA_TEXMODE_UNIFIED EF_CUDA_64BIT_ADDRESS EF_CUDA_ACCELERATORS EF_CUDA_SM90 EF_CUDA_VIRTUAL_SM(EF_CUDA_SM90)"
	.elftype	@"ET_EXEC"


//--------------------- .nv.info                  --------------------------
	.section	.nv.info,"",@"SHT_CUDA_INFO"
	.align	4


	//----- nvinfo : EIATTR_REGCOUNT
	.align		4
        /*0000*/ 	.byte	0x04, 0x2f
        /*0002*/ 	.short	(.L_3 - .L_2)
	.align		4
.L_2:
        /*0004*/ 	.word	index@(triton_poi_fused__native_batch_norm_legit_no_training_relu_22)
        /*0008*/ 	.word	0x00000016


	//----- nvinfo : EIATTR_MIN_STACK_SIZE
	.align		4
.L_3:
        /*000c*/ 	.byte	0x04, 0x12
        /*000e*/ 	.short	(.L_5 - .L_4)
	.align		4
.L_4:
        /*0010*/ 	.word	index@(triton_poi_fused__native_batch_norm_legit_no_training_relu_22)
        /*0014*/ 	.word	0x00000000


	//----- nvinfo : EIATTR_FRAME_SIZE
	.align		4
.L_5:
        /*0018*/ 	.byte	0x04, 0x11
        /*001a*/ 	.short	(.L_7 - .L_6)
	.align		4
.L_6:
        /*001c*/ 	.word	index@(triton_poi_fused__native_batch_norm_legit_no_training_relu_22)
        /*0020*/ 	.word	0x00000000


	//----- nvinfo : EIATTR_MIN_STACK_SIZE
	.align		4
.L_7:
        /*0024*/ 	.byte	0x04, 0x12
        /*0026*/ 	.short	(.L_9 - .L_8)
	.align		4
.L_8:
        /*0028*/ 	.word	index@(triton_poi_fused__native_batch_norm_legit_no_training_relu_22)
        /*002c*/ 	.word	0x00000000
.L_9:


//--------------------- .nv.info.triton_poi_fused__native_batch_norm_legit_no_training_relu_22 --------------------------
	.section	.nv.info.triton_poi_fused__native_batch_norm_legit_no_training_relu_22,"",@"SHT_CUDA_INFO"
	.sectionflags	@""
	.align	4


	//----- nvinfo : EIATTR_CUDA_API_VERSION
	.align		4
        /*0000*/ 	.byte	0x04, 0x37
        /*0002*/ 	.short	(.L_11 - .L_10)
.L_10:
        /*0004*/ 	.word	0x0000007c


	//----- nvinfo : EIATTR_KPARAM_INFO
	.align		4
.L_11:
        /*0008*/ 	.byte	0x04, 0x17
        /*000a*/ 	.short	(.L_13 - .L_12)
.L_12:
        /*000c*/ 	.word	0x00000000
        /*0010*/ 	.short	0x0006
        /*0012*/ 	.short	0x0030
        /*0014*/ 	.byte	0x00, 0xf0, 0x11, 0x00


	//----- nvinfo : EIATTR_KPARAM_INFO
	.align		4
.L_13:
        /*0018*/ 	.byte	0x04, 0x17
        /*001a*/ 	.short	(.L_15 - .L_14)
.L_14:
        /*001c*/ 	.word	0x00000000
        /*0020*/ 	.short	0x0005
        /*0022*/ 	.short	0x0028
        /*0024*/ 	.byte	0x00, 0xf4, 0x21, 0x00


	//----- nvinfo : EIATTR_KPARAM_INFO
	.align		4
.L_15:
        /*0028*/ 	.byte	0x04, 0x17
        /*002a*/ 	.short	(.L_17 - .L_16)
.L_16:
        /*002c*/ 	.word	0x00000000
        /*0030*/ 	.short	0x0004
        /*0032*/ 	.short	0x0020
        /*0034*/ 	.byte	0x00, 0xf4, 0x21, 0x00


	//----- nvinfo : EIATTR_KPARAM_INFO
	.align		4
.L_17:
        /*0038*/ 	.byte	0x04, 0x17
        /*003a*/ 	.short	(.L_19 - .L_18)
.L_18:
        /*003c*/ 	.word	0x00000000
        /*0040*/ 	.short	0x0003
        /*0042*/ 	.short	0x0018
        /*0044*/ 	.byte	0x00, 0xf4, 0x21, 0x00


	//----- nvinfo : EIATTR_KPARAM_INFO
	.align		4
.L_19:
        /*0048*/ 	.byte	0x04, 0x17
        /*004a*/ 	.short	(.L_21 - .L_20)
.L_20:
        /*004c*/ 	.word	0x00000000
        /*0050*/ 	.short	0x0002
        /*0052*/ 	.short	0x0010
        /*0054*/ 	.byte	0x00, 0xf4, 0x21, 0x00


	//----- nvinfo : EIATTR_KPARAM_INFO
	.align		4
.L_21:
        /*0058*/ 	.byte	0x04, 0x17
        /*005a*/ 	.short	(.L_23 - .L_22)
.L_22:
        /*005c*/ 	.word	0x00000000
        /*0060*/ 	.short	0x0001
        /*0062*/ 	.short	0x0008
        /*0064*/ 	.byte	0x00, 0xf4, 0x21, 0x00


	//----- nvinfo : EIATTR_KPARAM_INFO
	.align		4
.L_23:
        /*0068*/ 	.byte	0x04, 0x17
        /*006a*/ 	.short	(.L_25 - .L_24)
.L_24:
        /*006c*/ 	.word	0x00000000
        /*0070*/ 	.short	0x0000
        /*0072*/ 	.short	0x0000
        /*0074*/ 	.byte	0x00, 0xf4, 0x21, 0x00


	//----- nvinfo : EIATTR_SPARSE_MMA_MASK
	.align		4
.L_25:
        /*0078*/ 	.byte	0x03, 0x50
        /*007a*/ 	.short	0x0000


	//----- nvinfo : EIATTR_MAXREG_COUNT
	.align		4
        /*007c*/ 	.byte	0x03, 0x1b
        /*007e*/ 	.short	0x00ff


	//----- nvinfo : EIATTR_EXIT_INSTR_OFFSETS
	.align		4
        /*0080*/ 	.byte	0x04, 0x1c
        /*0082*/ 	.short	(.L_27 - .L_26)


	//   ....[0]....
.L_26:
        /*0084*/ 	.word	0x00000490


	//   ....[1]....
        /*0088*/ 	.word	0x000004b0


	//----- nvinfo : EIATTR_REQNTID
	.align		4
.L_27:
        /*008c*/ 	.byte	0x04, 0x10
        /*008e*/ 	.short	(.L_29 - .L_28)
.L_28:
        /*0090*/ 	.word	0x00000100
        /*0094*/ 	.word	0x00000001
        /*0098*/ 	.word	0x00000001


	//----- nvinfo : EIATTR_CBANK_PARAM_SIZE
	.align		4
.L_29:
        /*009c*/ 	.byte	0x03, 0x19
        /*009e*/ 	.short	0x0034


	//----- nvinfo : EIATTR_PARAM_CBANK
	.align		4
        /*00a0*/ 	.byte	0x04, 0x0a
        /*00a2*/ 	.short	(.L_31 - .L_30)
	.align		4
.L_30:
        /*00a4*/ 	.word	index@(.nv.constant0.triton_poi_fused__native_batch_norm_legit_no_training_relu_22)
        /*00a8*/ 	.short	0x0210
        /*00aa*/ 	.short	0x0034


	//----- nvinfo : EIATTR_SW_WAR
	.align		4
.L_31:
        /*00ac*/ 	.byte	0x04, 0x36
        /*00ae*/ 	.short	(.L_33 - .L_32)
.L_32:
        /*00b0*/ 	.word	0x00000008
.L_33:


//--------------------- .nv.callgraph             --------------------------
	.section	.nv.callgraph,"",@"SHT_CUDA_CALLGRAPH"
	.align	4
	.sectionentsize	8
	.align		4
        /*0000*/ 	.word	0x00000000
	.align		4
        /*0004*/ 	.word	0xffffffff
	.align		4
        /*0008*/ 	.word	0x00000000
	.align		4
        /*000c*/ 	.word	0xfffffffe
	.align		4
        /*0010*/ 	.word	0x00000000
	.align		4
        /*0014*/ 	.word	0xfffffffd
	.align		4
        /*0018*/ 	.word	0x00000000
	.align		4
        /*001c*/ 	.word	0xfffffffc


//--------------------- .nv.constant4             --------------------------
	.section	.nv.constant4,"a",@progbits
	.align	8
	.align		8
.nv.constant4:
        /*0000*/ 	.dword	_$_str
	.align		8
        /*0008*/ 	.dword	_$_str_$_2


//--------------------- .text.triton_poi_fused__native_batch_norm_legit_no_training_relu_22 --------------------------
	.section	.text.triton_poi_fused__native_batch_norm_legit_no_training_relu_22,"ax",@progbits
	.align	128
        .global         triton_poi_fused__native_batch_norm_legit_no_training_relu_22
        .type           triton_poi_fused__native_batch_norm_legit_no_training_relu_22,@function
        .size           triton_poi_fused__native_batch_norm_legit_no_training_relu_22,(.L_x_1 - triton_poi_fused__native_batch_norm_legit_no_training_relu_22)
        .other          triton_poi_fused__native_batch_norm_legit_no_training_relu_22,@"STO_CUDA_ENTRY STV_DEFAULT"
triton_poi_fused__native_batch_norm_legit_no_training_relu_22:
.text.triton_poi_fused__native_batch_norm_legit_no_training_relu_22:
[----:B------:R-:W0:Y:S01]  /*0000*/  LDC R1, c[0x0][0x28] ;  /* 0x00000a00ff017b82 */ /* 0x000e220000000800 */
[----:B------:R-:W1:Y:S07]  /*0010*/  S2R R0, SR_TID.X ;  /* 0x0000000000007919 */ /* 0x000e6e0000002100 */
[----:B------:R-:W2:Y:S01]  /*0020*/  LDC.64 R8, c[0x0][0x220] ;  /* 0x00008800ff087b82 */ /* 0x000ea20000000a00 */
[----:B------:R-:W-:Y:S01]  /*0030*/  ULDC.64 UR4, c[0x0][0x208] ;  /* 0x0000820000047ab9 */ /* 0x000fe20000000a00 */
[----:B------:R-:W3:Y:S06]  /*0040*/  S2R R5, SR_CTAID.X ;  /* 0x0000000000057919 */ /* 0x000eec0000002500 */
[----:B------:R-:W4:Y:S08]  /*0050*/  LDC.64 R14, c[0x0][0x218] ;  /* 0x00008600ff0e7b82 */ /* 0x000f300000000a00 */
[----:B------:R-:W5:Y:S08]  /*0060*/  LDC.64 R12, c[0x0][0x210] ;  /* 0x00008400ff0c7b82 */ /* 0x000f700000000a00 */
[----:B------:R-:W4:Y:S01]  /*0070*/  LDC.64 R16, c[0x0][0x228] ;  /* 0x00008a00ff107b82 */ /* 0x000f220000000a00 */
[----:B-1----:R-:W-:-:S07]  /*0080*/  SHF.L.U32 R0, R0, 0x1, RZ ;  /* 0x0000000100007819 */ /* 0x002fce00000006ff */
[----:B------:R-:W1:Y:S01]  /*0090*/  LDC.64 R18, c[0x0][0x230] ;  /* 0x00008c00ff127b82 */ /* 0x000e620000000a00 */
[----:B---3--:R-:W-:Y:S02]  /*00a0*/  SHF.R.S32.HI R3, RZ, 0x16, R5 ;  /* 0x00000016ff037819 */ /* 0x008fe40000011405 */
[----:B------:R-:W-:Y:S02]  /*00b0*/  LOP3.LUT R0, R0, 0x1fe, RZ, 0xc0, !PT ;  /* 0x000001fe00007812 */ /* 0x000fe400078ec0ff */
[----:B------:R-:W-:Y:S02]  /*00c0*/  SGXT R3, R3, 0x1 ;  /* 0x000000010303781a */ /* 0x000fe40000000200 */
[----:B------:R-:W-:-:S04]  /*00d0*/  LEA R0, R5, R0, 0x9 ;  /* 0x0000000005007211 */ /* 0x000fc800078e48ff */
[----:B------:R-:W-:Y:S02]  /*00e0*/  LEA.HI R3, R3, R0, RZ, 0x4 ;  /* 0x0000000003037211 */ /* 0x000fe400078f20ff */
[----:B------:R-:W-:Y:S02]  /*00f0*/  ISETP.GE.AND P0, PT, R0, 0x11e00, PT ;  /* 0x00011e000000780c */ /* 0x000fe40003f06270 */
[----:B------:R-:W-:-:S05]  /*0100*/  SHF.R.S32.HI R3, RZ, 0x4, R3 ;  /* 0x00000004ff037819 */ /* 0x000fca0000011403 */
[----:B------:R-:W-:-:S05]  /*0110*/  IMAD.HI R2, R3, 0x3949660b, RZ ;  /* 0x3949660b03027827 */ /* 0x000fca00078e02ff */
[----:B------:R-:W-:-:S04]  /*0120*/  SHF.R.U32.HI R5, RZ, 0x1f, R2 ;  /* 0x0000001fff057819 */ /* 0x000fc80000011602 */
[----:B------:R-:W-:Y:S02]  /*0130*/  LEA.HI.SX32 R2, R2, R5, 0x18 ;  /* 0x0000000502027211 */ /* 0x000fe400078fc2ff */
[----:B------:R-:W-:-:S03]  /*0140*/  CS2R R4, SRZ ;  /* 0x0000000000047805 */ /* 0x000fc6000001ff00 */
[----:B------:R-:W-:-:S04]  /*0150*/  IMAD R11, R2, -0x478, R3 ;  /* 0xfffffb88020b7824 */ /* 0x000fc800078e0203 */
[----:B--2---:R-:W-:-:S05]  /*0160*/  IMAD.WIDE R8, R11, 0x4, R8 ;  /* 0x000000040b087825 */ /* 0x004fca00078e0208 */
[----:B------:R-:W2:Y:S04]  /*0170*/  @!P0 LDG.E.EL R4, desc[UR4][R8.64] ;  /* 0x0000000408048981 */ /* 0x000ea8000c2e1900 */
[----:B------:R3:W2:Y:S01]  /*0180*/  @!P0 LDG.E.EL R5, desc[UR4][R8.64] ;  /* 0x0000000408058981 */ /* 0x0006a2000c2e1900 */
[----:B------:R-:W-:Y:S02]  /*0190*/  CS2R R6, SRZ ;  /* 0x0000000000067805 */ /* 0x000fe4000001ff00 */
[----:B------:R-:W-:Y:S01]  /*01a0*/  CS2R R2, SRZ ;  /* 0x0000000000027805 */ /* 0x000fe2000001ff00 */
[----:B----4-:R-:W-:-:S04]  /*01b0*/  IMAD.WIDE R14, R11, 0x4, R14 ;  /* 0x000000040b0e7825 */ /* 0x010fc800078e020e */
[----:B-----5:R-:W-:Y:S01]  /*01c0*/  IMAD.WIDE R12, R0, 0x4, R12 ;  /* 0x00000004000c7825 */ /* 0x020fe200078e020c */
[----:B------:R-:W4:Y:S01]  /*01d0*/  @!P0 LDG.E.EL R7, desc[UR4][R14.64] ;  /* 0x000000040e078981 */ /* 0x000f22000c2e1900 */
[----:B---3--:R-:W-:Y:S02]  /*01e0*/  CS2R R8, SRZ ;  /* 0x0000000000087805 */ /* 0x008fe4000001ff00 */
[C---:B0-----:R-:W-:Y:S01]  /*01f0*/  IMAD.WIDE R16, R11.reuse, 0x4, R16 ;  /* 0x000000040b107825 */ /* 0x041fe200078e0210 */
[----:B------:R0:W3:Y:S03]  /*0200*/  @!P0 LDG.E.EL R6, desc[UR4][R14.64] ;  /* 0x000000040e068981 */ /* 0x0000e6000c2e1900 */
[----:B-1----:R-:W-:Y:S01]  /*0210*/  IMAD.WIDE R18, R11, 0x4, R18 ;  /* 0x000000040b127825 */ /* 0x002fe200078e0212 */
[----:B------:R1:W4:Y:S01]  /*0220*/  @!P0 LDG.E.64 R2, desc[UR4][R12.64] ;  /* 0x000000040c028981 */ /* 0x000322000c1e1b00 */
[----:B------:R-:W-:-:S03]  /*0230*/  CS2R R10, SRZ ;  /* 0x00000000000a7805 */ /* 0x000fc6000001ff00 */
[----:B------:R-:W5:Y:S04]  /*0240*/  @!P0 LDG.E.EL R9, desc[UR4][R18.64] ;  /* 0x0000000412098981 */ /* 0x000f68000c2e1900 */
[----:B------:R-:W5:Y:S04]  /*0250*/  @!P0 LDG.E.EL R10, desc[UR4][R16.64] ;  /* 0x00000004100a8981 */ /* 0x000f68000c2e1900 */
[----:B------:R-:W3:Y:S04]  /*0260*/  @!P0 LDG.E.EL R11, desc[UR4][R16.64] ;  /* 0x00000004100b8981 */ /* 0x000ee8000c2e1900 */
[----:B------:R-:W3:Y:S01]  /*0270*/  @!P0 LDG.E.EL R8, desc[UR4][R18.64] ;  /* 0x0000000412088981 */ /* 0x000ee2000c2e1900 */
[----:B0-----:R-:W-:Y:S01]  /*0280*/  HFMA2.MMA R14, -RZ, RZ, 1.625, 0 ;  /* 0x3e800000ff0e7435 */ /* 0x001fe200000001ff */
[----:B--2---:R-:W-:Y:S01]  /*0290*/  FADD R4, R4, 0.0010000000474974513054 ;  /* 0x3a83126f04047421 */ /* 0x004fe20000000000 */
[----:B------:R-:W-:-:S03]  /*02a0*/  FADD R5, R5, 0.0010000000474974513054 ;  /* 0x3a83126f05057421 */ /* 0x000fc60000000000 */
[----:B-1----:R-:W0:Y:S08]  /*02b0*/  MUFU.SQRT R12, R4 ;  /* 0x00000004000c7308 */ /* 0x002e300000002000 */
[----:B------:R1:W2:Y:S01]  /*02c0*/  MUFU.SQRT R13, R5 ;  /* 0x00000005000d7308 */ /* 0x0002a20000002000 */
[C---:B0-----:R-:W-:Y:S02]  /*02d0*/  FSETP.GT.AND P1, PT, R12.reuse, 8.50705917302346158658e+37, PT ;  /* 0x7e8000000c00780b */ /* 0x041fe40003f24000 */
[----:B------:R-:W-:Y:S01]  /*02e0*/  FSETP.GEU.AND P3, PT, R12, 1.175494350822287508e-38, PT ;  /* 0x008000000c00780b */ /* 0x000fe20003f6e000 */
[----:B-1----:R-:W0:Y:S01]  /*02f0*/  LDC.64 R4, c[0x0][0x238] ;  /* 0x00008e00ff047b82 */ /* 0x002e220000000a00 */
[----:B--2---:R-:W-:-:S02]  /*0300*/  FSETP.GT.AND P2, PT, R13, 8.50705917302346158658e+37, PT ;  /* 0x7e8000000d00780b */ /* 0x004fc40003f44000 */
[----:B------:R-:W-:-:S07]  /*0310*/  FSETP.GEU.AND P4, PT, R13, 1.175494350822287508e-38, PT ;  /* 0x008000000d00780b */ /* 0x000fce0003f8e000 */
[----:B------:R-:W-:-:S04]  /*0320*/  @P1 FMUL R12, R12, 0.25 ;  /* 0x3e8000000c0c1820 */ /* 0x000fc80000400000 */
[----:B------:R-:W-:Y:S01]  /*0330*/  @!P3 FMUL R12, R12, 16777216 ;  /* 0x4b8000000c0cb820 */ /* 0x000fe20000400000 */
[----:B------:R-:W-:-:S04]  /*0340*/  @P2 FMUL R13, R13, 0.25 ;  /* 0x3e8000000d0d2820 */ /* 0x000fc80000400000 */
[----:B------:R-:W-:Y:S01]  /*0350*/  @!P4 FMUL R13, R13, 16777216 ;  /* 0x4b8000000d0dc820 */ /* 0x000fe20000400000 */
[----:B------:R-:W1:Y:S01]  /*0360*/  MUFU.RCP R12, R12 ;  /* 0x0000000c000c7308 */ /* 0x000e620000001000 */
[----:B------:R-:W-:-:S07]  /*0370*/  FSEL R15, R14, 1, P1 ;  /* 0x3f8000000e0f7808 */ /* 0x000fce0000800000 */
[----:B------:R-:W2:Y:S01]  /*0380*/  MUFU.RCP R13, R13 ;  /* 0x0000000d000d7308 */ /* 0x000ea20000001000 */
[----:B------:R-:W-:Y:S01]  /*0390*/  FSEL R14, R14, 1, P2 ;  /* 0x3f8000000e0e7808 */ /* 0x000fe20001000000 */
[----:B------:R-:W-:-:S04]  /*03a0*/  @!P3 FMUL R15, R15, 16777216 ;  /* 0x4b8000000f0fb820 */ /* 0x000fc80000400000 */
[----:B------:R-:W-:Y:S01]  /*03b0*/  @!P4 FMUL R14, R14, 16777216 ;  /* 0x4b8000000e0ec820 */ /* 0x000fe20000400000 */
[----:B----4-:R-:W-:Y:S01]  /*03c0*/  FADD R2, -R7, R2 ;  /* 0x0000000207027221 */ /* 0x010fe20000000100 */
[----:B---3--:R-:W-:Y:S01]  /*03d0*/  FADD R3, -R6, R3 ;  /* 0x0000000306037221 */ /* 0x008fe20000000100 */
[----:B-1----:R-:W-:Y:S01]  /*03e0*/  FMUL R15, R12, R15 ;  /* 0x0000000f0c0f7220 */ /* 0x002fe20000400000 */
[----:B--2---:R-:W-:-:S03]  /*03f0*/  FMUL R14, R13, R14 ;  /* 0x0000000e0d0e7220 */ /* 0x004fc60000400000 */
[----:B------:R-:W-:Y:S01]  /*0400*/  FMUL R2, R2, R15 ;  /* 0x0000000f02027220 */ /* 0x000fe20000400000 */
[----:B------:R-:W-:-:S03]  /*0410*/  FMUL R3, R3, R14 ;  /* 0x0000000e03037220 */ /* 0x000fc60000400000 */
[----:B-----5:R-:W-:Y:S01]  /*0420*/  FFMA R2, R2, R10, R9 ;  /* 0x0000000a02027223 */ /* 0x020fe20000000009 */
[----:B------:R-:W-:-:S04]  /*0430*/  FFMA R3, R3, R11, R8 ;  /* 0x0000000b03037223 */ /* 0x000fc80000000008 */
[----:B------:R-:W-:Y:S02]  /*0440*/  FSETP.GEU.AND P1, PT, R2, RZ, PT ;  /* 0x000000ff0200720b */ /* 0x000fe40003f2e000 */
[C---:B------:R-:W-:Y:S01]  /*0450*/  FSETP.GEU.AND P2, PT, R3.reuse, RZ, PT ;  /* 0x000000ff0300720b */ /* 0x040fe20003f4e000 */
[----:B0-----:R-:W-:Y:S01]  /*0460*/  IMAD.WIDE R4, R0, 0x4, R4 ;  /* 0x0000000400047825 */ /* 0x001fe200078e0204 */
[----:B------:R-:W-:Y:S02]  /*0470*/  FSEL R2, R2, RZ, P1 ;  /* 0x000000ff02027208 */ /* 0x000fe40000800000 */
[----:B------:R-:W-:Y:S01]  /*0480*/  FSEL R3, R3, RZ, P2 ;  /* 0x000000ff03037208 */ /* 0x000fe20001000000 */
[----:B------:R-:W-:Y:S08]  /*0490*/  @P0 EXIT ;  /* 0x000000000000094d */ /* 0x000ff00003800000 */
[----:B------:R-:W-:Y:S01]  /*04a0*/  STG.E.64 desc[UR4][R4.64], R2 ;  /* 0x0000000204007986 */ /* 0x000fe2000c101b04 */
[----:B------:R-:W-:Y:S05]  /*04b0*/  EXIT ;  /* 0x000000000000794d */ /* 0x000fea0003800000 */
.L_x_0:
[----:B------:R-:W-:-:S00]  /*04c0*/  BRA `(.L_x_0) ;  /* 0xfffffffc00fc7947 */ /* 0x000fc0000383ffff */
[----:B------:R-:W-:-:S00]  /*04d0*/  NOP ;  /* 0x0000000000007918 */ /* 0x000fc00000000000 */
        /* <DEDUP_REMOVED lines=10> */
.L_x_1:


//--------------------- .nv.global.init           --------------------------
	.section	.nv.global.init,"aw",@progbits
.nv.global.init:
	.type		_$_str,@object
	.size		_$_str,(_$_str_$_2 - _$_str)
_$_str:
        /*0000*/ 	.byte	0x5f, 0x5f, 0x43, 0x55, 0x44, 0x41, 0x5f, 0x46, 0x54, 0x5a, 0x00
	.type		_$_str_$_2,@object
	.size		_$_str_$_2,(.L_1 - _$_str_$_2)
_$_str_$_2:
        /*000b*/ 	.byte	0x5f, 0x5f, 0x43, 0x55, 0x44, 0x41, 0x5f, 0x50, 0x52, 0x45, 0x43, 0x5f, 0x53, 0x51, 0x52, 0x54
        /*001b*/ 	.byte	0x00
.L_1:


//--------------------- .nv.constant0.triton_poi_fused__native_batch_norm_legit_no_training_relu_22 --------------------------
	.section	.nv.constant0.triton_poi_fused__native_batch_norm_legit_no_training_relu_22,"a",@progbits
	.sectionflags	@""
	.align	4
.nv.constant0.triton_poi_fused__native_batch_norm_legit_no_training_relu_22:
	.zero		580
